	.headerflags	@"EF_CUDA_TEXMODE_UNIFIED EF_CUDA_64BIT_ADDRESS EF_CUDA_ACCELERATORS EF_CUDA_SM90 EF_CUDA_VIRTUAL_SM(EF_CUDA_SM90)"
	.elftype	@"ET_EXEC"


//--------------------- .nv.info                  --------------------------
	.section	.nv.info,"",@"SHT_CUDA_INFO"
	.align	4


	//----- nvinfo : EIATTR_REGCOUNT
	.align		4
        /*0000*/ 	.byte	0x04, 0x2f
        /*0002*/ 	.short	(.L_3 - .L_2)
	.align		4
.L_2:
        /*0004*/ 	.word	index@(triton_poi_fused__native_batch_norm_legit_no_training_relu_120)
        /*0008*/ 	.word	0x00000012


	//----- nvinfo : EIATTR_MIN_STACK_SIZE
	.align		4
.L_3:
        /*000c*/ 	.byte	0x04, 0x12
        /*000e*/ 	.short	(.L_5 - .L_4)
	.align		4
.L_4:
        /*0010*/ 	.word	index@(triton_poi_fused__native_batch_norm_legit_no_training_relu_120)
        /*0014*/ 	.word	0x00000000


	//----- nvinfo : EIATTR_FRAME_SIZE
	.align		4
.L_5:
        /*0018*/ 	.byte	0x04, 0x11
        /*001a*/ 	.short	(.L_7 - .L_6)
	.align		4
.L_6:
        /*001c*/ 	.word	index@(triton_poi_fused__native_batch_norm_legit_no_training_relu_120)
        /*0020*/ 	.word	0x00000000


	//----- nvinfo : EIATTR_MIN_STACK_SIZE
	.align		4
.L_7:
        /*0024*/ 	.byte	0x04, 0x12
        /*0026*/ 	.short	(.L_9 - .L_8)
	.align		4
.L_8:
        /*0028*/ 	.word	index@(triton_poi_fused__native_batch_norm_legit_no_training_relu_120)
        /*002c*/ 	.word	0x00000000
.L_9:


//--------------------- .nv.info.triton_poi_fused__native_batch_norm_legit_no_training_relu_120 --------------------------
	.section	.nv.info.triton_poi_fused__native_batch_norm_legit_no_training_relu_120,"",@"SHT_CUDA_INFO"
	.sectionflags	@""
	.align	4


	//----- nvinfo : EIATTR_CUDA_API_VERSION
	.align		4
        /*0000*/ 	.byte	0x04, 0x37
        /*0002*/ 	.short	(.L_11 - .L_10)
.L_10:
        /*0004*/ 	.word	0x0000007c


	//----- nvinfo : EIATTR_KPARAM_INFO
	.align		4
.L_11:
        /*0008*/ 	.byte	0x04, 0x17
        /*000a*/ 	.short	(.L_13 - .L_12)
.L_12:
        /*000c*/ 	.word	0x00000000
        /*0010*/ 	.short	0x0006
        /*0012*/ 	.short	0x0030
        /*0014*/ 	.byte	0x00, 0xf0, 0x11, 0x00


	//----- nvinfo : EIATTR_KPARAM_INFO
	.align		4
.L_13:
        /*0018*/ 	.byte	0x04, 0x17
        /*001a*/ 	.short	(.L_15 - .L_14)
.L_14:
        /*001c*/ 	.word	0x00000000
        /*0020*/ 	.short	0x0005
        /*0022*/ 	.short	0x0028
        /*0024*/ 	.byte	0x00, 0xf4, 0x21, 0x00


	//----- nvinfo : EIATTR_KPARAM_INFO
	.align		4
.L_15:
        /*0028*/ 	.byte	0x04, 0x17
        /*002a*/ 	.short	(.L_17 - .L_16)
.L_16:
        /*002c*/ 	.word	0x00000000
        /*0030*/ 	.short	0x0004
        /*0032*/ 	.short	0x0020
        /*0034*/ 	.byte	0x00, 0xf4, 0x21, 0x00


	//----- nvinfo : EIATTR_KPARAM_INFO
	.align		4
.L_17:
        /*0038*/ 	.byte	0x04, 0x17
        /*003a*/ 	.short	(.L_19 - .L_18)
.L_18:
        /*003c*/ 	.word	0x00000000
        /*0040*/ 	.short	0x0003
        /*0042*/ 	.short	0x0018
        /*0044*/ 	.byte	0x00, 0xf4, 0x21, 0x00


	//----- nvinfo : EIATTR_KPARAM_INFO
	.align		4
.L_19:
        /*0048*/ 	.byte	0x04, 0x17
        /*004a*/ 	.short	(.L_21 - .L_20)
.L_20:
        /*004c*/ 	.word	0x00000000
        /*0050*/ 	.short	0x0002
        /*0052*/ 	.short	0x0010
        /*0054*/ 	.byte	0x00, 0xf4, 0x21, 0x00


	//----- nvinfo : EIATTR_KPARAM_INFO
	.align		4
.L_21:
        /*0058*/ 	.byte	0x04, 0x17
        /*005a*/ 	.short	(.L_23 - .L_22)
.L_22:
        /*005c*/ 	.word	0x00000000
        /*0060*/ 	.short	0x0001
        /*0062*/ 	.short	0x0008
        /*0064*/ 	.byte	0x00, 0xf4, 0x21, 0x00


	//----- nvinfo : EIATTR_KPARAM_INFO
	.align		4
.L_23:
        /*0068*/ 	.byte	0x04, 0x17
        /*006a*/ 	.short	(.L_25 - .L_24)
.L_24:
        /*006c*/ 	.word	0x00000000
        /*0070*/ 	.short	0x0000
        /*0072*/ 	.short	0x0000
        /*0074*/ 	.byte	0x00, 0xf4, 0x21, 0x00


	//----- nvinfo : EIATTR_SPARSE_MMA_MASK
	.align		4
.L_25:
        /*0078*/ 	.byte	0x03, 0x50
        /*007a*/ 	.short	0x0000


	//----- nvinfo : EIATTR_MAXREG_COUNT
	.align		4
        /*007c*/ 	.byte	0x03, 0x1b
        /*007e*/ 	.short	0x00ff


	//----- nvinfo : EIATTR_EXIT_INSTR_OFFSETS
	.align		4
        /*0080*/ 	.byte	0x04, 0x1c
        /*0082*/ 	.short	(.L_27 - .L_26)


	//   ....[0]....
.L_26:
        /*0084*/ 	.word	0x00000340


	//   ....[1]....
        /*0088*/ 	.word	0x00000360


	//----- nvinfo : EIATTR_REQNTID
	.align		4
.L_27:
        /*008c*/ 	.byte	0x04, 0x10
        /*008e*/ 	.short	(.L_29 - .L_28)
.L_28:
        /*0090*/ 	.word	0x00000080
        /*0094*/ 	.word	0x00000001
        /*0098*/ 	.word	0x00000001


	//----- nvinfo : EIATTR_CBANK_PARAM_SIZE
	.align		4
.L_29:
        /*009c*/ 	.byte	0x03, 0x19
        /*009e*/ 	.short	0x0034


	//----- nvinfo : EIATTR_PARAM_CBANK
	.align		4
        /*00a0*/ 	.byte	0x04, 0x0a
        /*00a2*/ 	.short	(.L_31 - .L_30)
	.align		4
.L_30:
        /*00a4*/ 	.word	index@(.nv.constant0.triton_poi_fused__native_batch_norm_legit_no_training_relu_120)
        /*00a8*/ 	.short	0x0210
        /*00aa*/ 	.short	0x0034


	//----- nvinfo : EIATTR_SW_WAR
	.align		4
.L_31:
        /*00ac*/ 	.byte	0x04, 0x36
        /*00ae*/ 	.short	(.L_33 - .L_32)
.L_32:
        /*00b0*/ 	.word	0x00000008
.L_33:


//--------------------- .nv.callgraph             --------------------------
	.section	.nv.callgraph,"",@"SHT_CUDA_CALLGRAPH"
	.align	4
	.sectionentsize	8
	.align		4
        /*0000*/ 	.word	0x00000000
	.align		4
        /*0004*/ 	.word	0xffffffff
	.align		4
        /*0008*/ 	.word	0x00000000
	.align		4
        /*000c*/ 	.word	0xfffffffe
	.align		4
        /*0010*/ 	.word	0x00000000
	.align		4
        /*0014*/ 	.word	0xfffffffd
	.align		4
        /*0018*/ 	.word	0x00000000
	.align		4
        /*001c*/ 	.word	0xfffffffc


//--------------------- .nv.constant4             --------------------------
	.section	.nv.constant4,"a",@progbits
	.align	8
	.align		8
.nv.constant4:
        /*0000*/ 	.dword	_$_str
	.align		8
        /*0008*/ 	.dword	_$_str_$_2


//--------------------- .text.triton_poi_fused__native_batch_norm_legit_no_training_relu_120 --------------------------
	.section	.text.triton_poi_fused__native_batch_norm_legit_no_training_relu_120,"ax",@progbits
	.align	128
        .global         triton_poi_fused__native_batch_norm_legit_no_training_relu_120
        .type           triton_poi_fused__native_batch_norm_legit_no_training_relu_120,@function
        .size           triton_poi_fused__native_batch_norm_legit_no_training_relu_120,(.L_x_1 - triton_poi_fused__native_batch_norm_legit_no_training_relu_120)
        .other          triton_poi_fused__native_batch_norm_legit_no_training_relu_120,@"STO_CUDA_ENTRY STV_DEFAULT"
triton_poi_fused__native_batch_norm_legit_no_training_relu_120:
.text.triton_poi_fused__native_batch_norm_legit_no_training_relu_120:
[----:B------:R-:W0:Y:S01]  /*0000*/  LDC R1, c[0x0][0x28] ;  /* 0x00000a00ff017b82 */ /* 0x000e220000000800 */
[----:B------:R-:W1:Y:S07]  /*0010*/  S2R R0, SR_TID.X ;  /* 0x0000000000007919 */ /* 0x000e6e0000002100 */
[----:B------:R-:W2:Y:S01]  /*0020*/  LDC.64 R8, c[0x0][0x220] ;  /* 0x00008800ff087b82 */ /* 0x000ea20000000a00 */
[----:B------:R-:W-:Y:S01]  /*0030*/  MOV R14, RZ ;  /* 0x000000ff000e7202 */ /* 0x000fe20000000f00 */
[----:B------:R-:W-:Y:S01]  /*0040*/  ULDC.64 UR4, c[0x0][0x208] ;  /* 0x0000820000047ab9 */ /* 0x000fe20000000a00 */
[----:B------:R-:W3:Y:S05]  /*0050*/  S2R R3, SR_CTAID.X ;  /* 0x0000000000037919 */ /* 0x000eea0000002500 */
[----:B------:R-:W4:Y:S08]  /*0060*/  LDC.64 R6, c[0x0][0x218] ;  /* 0x00008600ff067b82 */ /* 0x000f300000000a00 */
[----:B------:R-:W5:Y:S08]  /*0070*/  LDC.64 R10, c[0x0][0x228] ;  /* 0x00008a00ff0a7b82 */ /* 0x000f700000000a00 */
[----:B------:R-:W4:Y:S01]  /*0080*/  LDC.64 R12, c[0x0][0x230] ;  /* 0x00008c00ff0c7b82 */ /* 0x000f220000000a00 */
[----:B-1----:R-:W-:-:S02]  /*0090*/  LOP3.LUT R0, R0, 0x7f, RZ, 0xc0, !PT ;  /* 0x0000007f00007812 */ /* 0x002fc400078ec0ff */
[----:B---3--:R-:W-:Y:S02]  /*00a0*/  SHF.R.S32.HI R2, RZ, 0x18, R3 ;  /* 0x00000018ff027819 */ /* 0x008fe40000011403 */
[----:B------:R-:W-:Y:S02]  /*00b0*/  LEA R0, R3, R0, 0x7 ;  /* 0x0000000003007211 */ /* 0x000fe400078e38ff */
[----:B------:R-:W-:Y:S01]  /*00c0*/  SGXT R3, R2, 0x1 ;  /* 0x000000010203781a */ /* 0x000fe20000000200 */
[----:B------:R-:W-:Y:S01]  /*00d0*/  HFMA2.MMA R2, -RZ, RZ, 0, 0 ;  /* 0x00000000ff027435 */ /* 0x000fe200000001ff */
[----:B------:R-:W-:Y:S02]  /*00e0*/  ISETP.GE.AND P0, PT, R0, 0x4e00, PT ;  /* 0x00004e000000780c */ /* 0x000fe40003f06270 */
[----:B------:R-:W-:-:S04]  /*00f0*/  LEA.HI R3, R3, R0, RZ, 0x2 ;  /* 0x0000000003037211 */ /* 0x000fc800078f10ff */
[----:B------:R-:W-:-:S05]  /*0100*/  SHF.R.S32.HI R3, RZ, 0x2, R3 ;  /* 0x00000002ff037819 */ /* 0x000fca0000011403 */
[----:B------:R-:W-:-:S05]  /*0110*/  IMAD.HI R2, R3, -0x2df2df2d, R2 ;  /* 0xd20d20d303027827 */ /* 0x000fca00078e0202 */
[----:B------:R-:W-:-:S04]  /*0120*/  SHF.R.U32.HI R5, RZ, 0x1f, R2 ;  /* 0x0000001fff057819 */ /* 0x000fc80000011602 */
[----:B------:R-:W-:-:S05]  /*0130*/  LEA.HI.SX32 R5, R2, R5, 0x16 ;  /* 0x0000000502057211 */ /* 0x000fca00078fb2ff */
[----:B------:R-:W-:Y:S02]  /*0140*/  IMAD R15, R5, -0x4e0, R3 ;  /* 0xfffffb20050f7824 */ /* 0x000fe400078e0203 */
[----:B------:R-:W1:Y:S02]  /*0150*/  LDC.64 R4, c[0x0][0x210] ;  /* 0x00008400ff047b82 */ /* 0x000e640000000a00 */
[----:B--2---:R-:W-:-:S05]  /*0160*/  IMAD.WIDE R8, R15, 0x4, R8 ;  /* 0x000000040f087825 */ /* 0x004fca00078e0208 */
[----:B------:R5:W2:Y:S01]  /*0170*/  @!P0 LDG.E.EL R14, desc[UR4][R8.64] ;  /* 0x00000004080e8981 */ /* 0x000aa2000c2e1900 */
[----:B------:R-:W-:Y:S01]  /*0180*/  CS2R R2, SRZ ;  /* 0x0000000000027805 */ /* 0x000fe2000001ff00 */
[----:B----4-:R-:W-:-:S05]  /*0190*/  IMAD.WIDE R6, R15, 0x4, R6 ;  /* 0x000000040f067825 */ /* 0x010fca00078e0206 */
[----:B------:R3:W4:Y:S01]  /*01a0*/  @!P0 LDG.E.EL R3, desc[UR4][R6.64] ;  /* 0x0000000406038981 */ /* 0x000722000c2e1900 */
[----:B-----5:R-:W-:-:S04]  /*01b0*/  IMAD.WIDE R8, R15, 0x4, R10 ;  /* 0x000000040f087825 */ /* 0x020fc800078e020a */
[----:B-1----:R-:W-:-:S05]  /*01c0*/  IMAD.WIDE R4, R0, 0x4, R4 ;  /* 0x0000000400047825 */ /* 0x002fca00078e0204 */
[----:B------:R1:W4:Y:S01]  /*01d0*/  @!P0 LDG.E R2, desc[UR4][R4.64] ;  /* 0x0000000404028981 */ /* 0x000322000c1e1900 */
[----:B0-----:R-:W-:Y:S01]  /*01e0*/  IMAD.WIDE R10, R15, 0x4, R12 ;  /* 0x000000040f0a7825 */ /* 0x001fe200078e020c */
[----:B------:R-:W-:-:S06]  /*01f0*/  CS2R R12, SRZ ;  /* 0x00000000000c7805 */ /* 0x000fcc000001ff00 */
[----:B------:R-:W5:Y:S01]  /*0200*/  @!P0 LDG.E.EL R12, desc[UR4][R8.64] ;  /* 0x00000004080c8981 */ /* 0x000f62000c2e1900 */
[----:B---3--:R-:W-:Y:S01]  /*0210*/  HFMA2.MMA R6, -RZ, RZ, 1.625, 0 ;  /* 0x3e800000ff067435 */ /* 0x008fe200000001ff */
[----:B-1----:R-:W0:Y:S02]  /*0220*/  LDC.64 R4, c[0x0][0x238] ;  /* 0x00008e00ff047b82 */ /* 0x002e240000000a00 */
[----:B------:R-:W5:Y:S01]  /*0230*/  @!P0 LDG.E.EL R13, desc[UR4][R10.64] ;  /* 0x000000040a0d8981 */ /* 0x000f62000c2e1900 */
[----:B--2---:R-:W-:-:S04]  /*0240*/  FADD R14, R14, 9.9999997473787516356e-06 ;  /* 0x3727c5ac0e0e7421 */ /* 0x004fc80000000000 */
[----:B------:R-:W1:Y:S02]  /*0250*/  MUFU.SQRT R15, R14 ;  /* 0x0000000e000f7308 */ /* 0x000e640000002000 */
[C---:B-1----:R-:W-:Y:S02]  /*0260*/  FSETP.GT.AND P1, PT, R15.reuse, 8.50705917302346158658e+37, PT ;  /* 0x7e8000000f00780b */ /* 0x042fe40003f24000 */
[----:B------:R-:W-:-:S11]  /*0270*/  FSETP.GEU.AND P2, PT, R15, 1.175494350822287508e-38, PT ;  /* 0x008000000f00780b */ /* 0x000fd60003f4e000 */
[----:B------:R-:W-:-:S04]  /*0280*/  @P1 FMUL R15, R15, 0.25 ;  /* 0x3e8000000f0f1820 */ /* 0x000fc80000400000 */
[----:B------:R-:W-:-:S06]  /*0290*/  @!P2 FMUL R15, R15, 16777216 ;  /* 0x4b8000000f0fa820 */ /* 0x000fcc0000400000 */
[----:B------:R-:W1:Y:S01]  /*02a0*/  MUFU.RCP R15, R15 ;  /* 0x0000000f000f7308 */ /* 0x000e620000001000 */
[----:B------:R-:W-:Y:S01]  /*02b0*/  FSEL R6, R6, 1, P1 ;  /* 0x3f80000006067808 */ /* 0x000fe20000800000 */
[----:B----4-:R-:W-:-:S04]  /*02c0*/  FADD R2, -R3, R2 ;  /* 0x0000000203027221 */ /* 0x010fc80000000100 */
[----:B------:R-:W-:-:S04]  /*02d0*/  @!P2 FMUL R6, R6, 16777216 ;  /* 0x4b8000000606a820 */ /* 0x000fc80000400000 */
[----:B-1----:R-:W-:-:S04]  /*02e0*/  FMUL R3, R15, R6 ;  /* 0x000000060f037220 */ /* 0x002fc80000400000 */
[----:B------:R-:W-:-:S04]  /*02f0*/  FMUL R2, R2, R3 ;  /* 0x0000000302027220 */ /* 0x000fc80000400000 */
[----:B-----5:R-:W-:Y:S01]  /*0300*/  FFMA R12, R2, R12, R13 ;  /* 0x0000000c020c7223 */ /* 0x020fe2000000000d */
[----:B0-----:R-:W-:-:S04]  /*0310*/  IMAD.WIDE R2, R0, 0x4, R4 ;  /* 0x0000000400027825 */ /* 0x001fc800078e0204 */
[----:B------:R-:W-:-:S04]  /*0320*/  FSETP.GEU.AND P1, PT, R12, RZ, PT ;  /* 0x000000ff0c00720b */ /* 0x000fc80003f2e000 */
[----:B------:R-:W-:Y:S01]  /*0330*/  FSEL R5, R12, RZ, P1 ;  /* 0x000000ff0c057208 */ /* 0x000fe20000800000 */
[----:B------:R-:W-:Y:S08]  /*0340*/  @P0 EXIT ;  /* 0x000000000000094d */ /* 0x000ff00003800000 */
[----:B------:R-:W-:Y:S01]  /*0350*/  STG.E desc[UR4][R2.64], R5 ;  /* 0x0000000502007986 */ /* 0x000fe2000c101904 */
[----:B------:R-:W-:Y:S05]  /*0360*/  EXIT ;  /* 0x000000000000794d */ /* 0x000fea0003800000 */
.L_x_0:
[----:B------:R-:W-:-:S00]  /*0370*/  BRA `(.L_x_0) ;  /* 0xfffffffc00fc7947 */ /* 0x000fc0000383ffff */
[----:B------:R-:W-:-:S00]  /*0380*/  NOP ;  /* 0x0000000000007918 */ /* 0x000fc00000000000 */
[----:B------:R-:W-:-:S00]  /*0390*/  NOP ;  /* 0x0000000000007918 */ /* 0x000fc00000000000 */
[----:B------:R-:W-:-:S00]  /*03a0*/  NOP ;  /* 0x0000000000007918 */ /* 0x000fc00000000000 */
[----:B------:R-:W-:-:S00]  /*03b0*/  NOP ;  /* 0x0000000000007918 */ /* 0x000fc00000000000 */
[----:B------:R-:W-:-:S00]  /*03c0*/  NOP ;  /* 0x0000000000007918 */ /* 0x000fc00000000000 */
[----:B------:R-:W-:-:S00]  /*03d0*/  NOP ;  /* 0x0000000000007918 */ /* 0x000fc00000000000 */
[----:B------:R-:W-:-:S00]  /*03e0*/  NOP ;  /* 0x0000000000007918 */ /* 0x000fc00000000000 */
[----:B------:R-:W-:-:S00]  /*03f0*/  NOP ;  /* 0x0000000000007918 */ /* 0x000fc00000000000 */
.L_x_1:


//--------------------- .nv.global.init           --------------------------
	.section	.nv.global.init,"aw",@progbits
.nv.global.init:
	.type		_$_str,@object
	.size		_$_str,(_$_str_$_2 - _$_str)
_$_str:
        /*0000*/ 	.byte	0x5f, 0x5f, 0x43, 0x55, 0x44, 0x41, 0x5f, 0x46, 0x54, 0x5a, 0x00
	.type		_$_str_$_2,@object
	.size		_$_str_$_2,(.L_1 - _$_str_$_2)
_$_str_$_2:
        /*000b*/ 	.byte	0x5f, 0x5f, 0x43, 0x55, 0x44, 0x41, 0x5f, 0x50, 0x52, 0x45, 0x43, 0x5f, 0x53, 0x51, 0x52, 0x54
        /*001b*/ 	.byte	0x00
.L_1:


//--------------------- .nv.constant0.triton_poi_fused__native_batch_norm_legit_no_training_relu_120 --------------------------
	.section	.nv.constant0.triton_poi_fused__native_batch_norm_legit_no_training_relu_120,"a",@progbits
	.sectionflags	@""
	.align	4
.nv.constant0.triton_poi_fused__native_batch_norm_legit_no_training_relu_120:
	.zero		580
